//
// Generated by NVIDIA NVVM Compiler
//
// Compiler Build ID: CL-36424714
// Cuda compilation tools, release 13.0, V13.0.88
// Based on NVVM 20.0.0
//

.version 9.0
.target sm_100
.address_size 64

	// .globl	_Z16vector_add_constPffS_i

.visible .entry _Z16vector_add_constPffS_i(
	.param .u64 .ptr .align 1 _Z16vector_add_constPffS_i_param_0,
	.param .f32 _Z16vector_add_constPffS_i_param_1,
	.param .u64 .ptr .align 1 _Z16vector_add_constPffS_i_param_2,
	.param .u32 _Z16vector_add_constPffS_i_param_3
)
{
	.reg .pred 	%p<2>;
	.reg .b32 	%r<3>;
	.reg .b32 	%f<4>;
	.reg .b64 	%rd<8>;

	ld.param.u64 	%rd1, [_Z16vector_add_constPffS_i_param_0];
	ld.param.f32 	%f1, [_Z16vector_add_constPffS_i_param_1];
	ld.param.u64 	%rd2, [_Z16vector_add_constPffS_i_param_2];
	ld.param.u32 	%r2, [_Z16vector_add_constPffS_i_param_3];
	mov.u32 	%r1, %tid.x;
	setp.ge.s32 	%p1, %r1, %r2;
	@%p1 bra 	$L__BB0_2;
	cvta.to.global.u64 	%rd3, %rd1;
	cvta.to.global.u64 	%rd4, %rd2;
	mul.wide.u32 	%rd5, %r1, 4;
	add.s64 	%rd6, %rd3, %rd5;
	ld.global.f32 	%f2, [%rd6];
	add.f32 	%f3, %f1, %f2;
	add.s64 	%rd7, %rd4, %rd5;
	st.global.f32 	[%rd7], %f3;
$L__BB0_2:
	ret;

}
	// .globl	_Z16vector_sub_constPffS_i
.visible .entry _Z16vector_sub_constPffS_i(
	.param .u64 .ptr .align 1 _Z16vector_sub_constPffS_i_param_0,
	.param .f32 _Z16vector_sub_constPffS_i_param_1,
	.param .u64 .ptr .align 1 _Z16vector_sub_constPffS_i_param_2,
	.param .u32 _Z16vector_sub_constPffS_i_param_3
)
{
	.reg .pred 	%p<2>;
	.reg .b32 	%r<3>;
	.reg .b32 	%f<4>;
	.reg .b64 	%rd<8>;

	ld.param.u64 	%rd1, [_Z16vector_sub_constPffS_i_param_0];
	ld.param.f32 	%f1, [_Z16vector_sub_constPffS_i_param_1];
	ld.param.u64 	%rd2, [_Z16vector_sub_constPffS_i_param_2];
	ld.param.u32 	%r2, [_Z16vector_sub_constPffS_i_param_3];
	mov.u32 	%r1, %tid.x;
	setp.ge.s32 	%p1, %r1, %r2;
	@%p1 bra 	$L__BB1_2;
	cvta.to.global.u64 	%rd3, %rd1;
	cvta.to.global.u64 	%rd4, %rd2;
	mul.wide.u32 	%rd5, %r1, 4;
	add.s64 	%rd6, %rd3, %rd5;
	ld.global.f32 	%f2, [%rd6];
	sub.f32 	%f3, %f2, %f1;
	add.s64 	%rd7, %rd4, %rd5;
	st.global.f32 	[%rd7], %f3;
$L__BB1_2:
	ret;

}
	// .globl	_Z16vector_mul_constPffS_i
.visible .entry _Z16vector_mul_constPffS_i(
	.param .u64 .ptr .align 1 _Z16vector_mul_constPffS_i_param_0,
	.param .f32 _Z16vector_mul_constPffS_i_param_1,
	.param .u64 .ptr .align 1 _Z16vector_mul_constPffS_i_param_2,
	.param .u32 _Z16vector_mul_constPffS_i_param_3
)
{
	.reg .pred 	%p<2>;
	.reg .b32 	%r<3>;
	.reg .b32 	%f<4>;
	.reg .b64 	%rd<8>;

	ld.param.u64 	%rd1, [_Z16vector_mul_constPffS_i_param_0];
	ld.param.f32 	%f1, [_Z16vector_mul_constPffS_i_param_1];
	ld.param.u64 	%rd2, [_Z16vector_mul_constPffS_i_param_2];
	ld.param.u32 	%r2, [_Z16vector_mul_constPffS_i_param_3];
	mov.u32 	%r1, %tid.x;
	setp.ge.s32 	%p1, %r1, %r2;
	@%p1 bra 	$L__BB2_2;
	cvta.to.global.u64 	%rd3, %rd1;
	cvta.to.global.u64 	%rd4, %rd2;
	mul.wide.u32 	%rd5, %r1, 4;
	add.s64 	%rd6, %rd3, %rd5;
	ld.global.f32 	%f2, [%rd6];
	mul.f32 	%f3, %f1, %f2;
	add.s64 	%rd7, %rd4, %rd5;
	st.global.f32 	[%rd7], %f3;
$L__BB2_2:
	ret;

}
	// .globl	_Z16vector_div_constPffS_i
.visible .entry _Z16vector_div_constPffS_i(
	.param .u64 .ptr .align 1 _Z16vector_div_constPffS_i_param_0,
	.param .f32 _Z16vector_div_constPffS_i_param_1,
	.param .u64 .ptr .align 1 _Z16vector_div_constPffS_i_param_2,
	.param .u32 _Z16vector_div_constPffS_i_param_3
)
{
	.reg .pred 	%p<2>;
	.reg .b32 	%r<3>;
	.reg .b32 	%f<4>;
	.reg .b64 	%rd<8>;

	ld.param.u64 	%rd1, [_Z16vector_div_constPffS_i_param_0];
	ld.param.f32 	%f1, [_Z16vector_div_constPffS_i_param_1];
	ld.param.u64 	%rd2, [_Z16vector_div_constPffS_i_param_2];
	ld.param.u32 	%r2, [_Z16vector_div_constPffS_i_param_3];
	mov.u32 	%r1, %tid.x;
	setp.ge.s32 	%p1, %r1, %r2;
	@%p1 bra 	$L__BB3_2;
	cvta.to.global.u64 	%rd3, %rd1;
	cvta.to.global.u64 	%rd4, %rd2;
	mul.wide.u32 	%rd5, %r1, 4;
	add.s64 	%rd6, %rd3, %rd5;
	ld.global.f32 	%f2, [%rd6];
	div.rn.f32 	%f3, %f2, %f1;
	add.s64 	%rd7, %rd4, %rd5;
	st.global.f32 	[%rd7], %f3;
$L__BB3_2:
	ret;

}


// ===== COMPILED SASS (sm_100) =====

	.target	sm_100

	.elftype	@"ET_EXEC"


//--------------------- .note.nv.tkinfo           --------------------------
	.section	.note.nv.tkinfo,"",@"SHT_NOTE"
	.sectionflags	@"SHF_NOTE_NV_TKINFO"
	.tkinfo
        /*0018*/ 	.word	0x00000002
        /*0030*/ 	.string	""
        /*0030*/ 	.string	"ptxas"
        /*0030*/ 	.string	"Cuda compilation tools, release 13.0, V13.0.88"
        /*0030*/ 	.string	"Build cuda_13.0.r13.0/compiler.36424714_0"
        /*0030*/ 	.string	"-arch sm_100 -m 64 "



//--------------------- .note.nv.cuinfo           --------------------------
	.section	.note.nv.cuinfo,"",@"SHT_NOTE"
	.sectionflags	@"SHF_NOTE_NV_CUINFO"
        /*0018*/ 	.short	0x0002
        /*001a*/ 	.short	0x0064
        /*001c*/ 	.short	0x0082
	.zero		2


//--------------------- .nv.info                  --------------------------
	.section	.nv.info,"",@"SHT_CUDA_INFO"
	.align	4


	//----- nvinfo : EIATTR_REGCOUNT
	.align		4
        /*0000*/ 	.byte	0x04, 0x2f
        /*0002*/ 	.short	(.L_1 - .L_0)
	.align		4
.L_0:
        /*0004*/ 	.word	index@(_Z16vector_add_constPffS_i)
        /*0008*/ 	.word	0x0000000a


	//----- nvinfo : EIATTR_FRAME_SIZE
	.align		4
.L_1:
        /*000c*/ 	.byte	0x04, 0x11
        /*000e*/ 	.short	(.L_3 - .L_2)
	.align		4
.L_2:
        /*0010*/ 	.word	index@(_Z16vector_add_constPffS_i)
        /*0014*/ 	.word	0x00000000


	//----- nvinfo : EIATTR_REGCOUNT
	.align		4
.L_3:
        /*0018*/ 	.byte	0x04, 0x2f
        /*001a*/ 	.short	(.L_5 - .L_4)
	.align		4
.L_4:
        /*001c*/ 	.word	index@(_Z16vector_sub_constPffS_i)
        /*0020*/ 	.word	0x0000000a


	//----- nvinfo : EIATTR_FRAME_SIZE
	.align		4
.L_5:
        /*0024*/ 	.byte	0x04, 0x11
        /*0026*/ 	.short	(.L_7 - .L_6)
	.align		4
.L_6:
        /*0028*/ 	.word	index@(_Z16vector_sub_constPffS_i)
        /*002c*/ 	.word	0x00000000


	//----- nvinfo : EIATTR_REGCOUNT
	.align		4
.L_7:
        /*0030*/ 	.byte	0x04, 0x2f
        /*0032*/ 	.short	(.L_9 - .L_8)
	.align		4
.L_8:
        /*0034*/ 	.word	index@(_Z16vector_mul_constPffS_i)
        /*0038*/ 	.word	0x0000000a


	//----- nvinfo : EIATTR_FRAME_SIZE
	.align		4
.L_9:
        /*003c*/ 	.byte	0x04, 0x11
        /*003e*/ 	.short	(.L_11 - .L_10)
	.align		4
.L_10:
        /*0040*/ 	.word	index@(_Z16vector_mul_constPffS_i)
        /*0044*/ 	.word	0x00000000


	//----- nvinfo : EIATTR_REGCOUNT
	.align		4
.L_11:
        /*0048*/ 	.byte	0x04, 0x2f
        /*004a*/ 	.short	(.L_13 - .L_12)
	.align		4
.L_12:
        /*004c*/ 	.word	index@(_Z16vector_div_constPffS_i)
        /*0050*/ 	.word	0x00000010


	//----- nvinfo : EIATTR_FRAME_SIZE
	.align		4
.L_13:
        /*0054*/ 	.byte	0x04, 0x11
        /*0056*/ 	.short	(.L_15 - .L_14)
	.align		4
.L_14:
        /*0058*/ 	.word	index@($__internal_0_$__cuda_sm3x_div_rn_noftz_f32_slowpath)
        /*005c*/ 	.word	0x00000000


	//----- nvinfo : EIATTR_FRAME_SIZE
	.align		4
.L_15:
        /*0060*/ 	.byte	0x04, 0x11
        /*0062*/ 	.short	(.L_17 - .L_16)
	.align		4
.L_16:
        /*0064*/ 	.word	index@(_Z16vector_div_constPffS_i)
        /*0068*/ 	.word	0x00000000


	//----- nvinfo : EIATTR_MIN_STACK_SIZE
	.align		4
.L_17:
        /*006c*/ 	.byte	0x04, 0x12
        /*006e*/ 	.short	(.L_19 - .L_18)
	.align		4
.L_18:
        /*0070*/ 	.word	index@(_Z16vector_div_constPffS_i)
        /*0074*/ 	.word	0x00000000


	//----- nvinfo : EIATTR_MIN_STACK_SIZE
	.align		4
.L_19:
        /*0078*/ 	.byte	0x04, 0x12
        /*007a*/ 	.short	(.L_21 - .L_20)
	.align		4
.L_20:
        /*007c*/ 	.word	index@(_Z16vector_mul_constPffS_i)
        /*0080*/ 	.word	0x00000000


	//----- nvinfo : EIATTR_MIN_STACK_SIZE
	.align		4
.L_21:
        /*0084*/ 	.byte	0x04, 0x12
        /*0086*/ 	.short	(.L_23 - .L_22)
	.align		4
.L_22:
        /*0088*/ 	.word	index@(_Z16vector_sub_constPffS_i)
        /*008c*/ 	.word	0x00000000


	//----- nvinfo : EIATTR_MIN_STACK_SIZE
	.align		4
.L_23:
        /*0090*/ 	.byte	0x04, 0x12
        /*0092*/ 	.short	(.L_25 - .L_24)
	.align		4
.L_24:
        /*0094*/ 	.word	index@(_Z16vector_add_constPffS_i)
        /*0098*/ 	.word	0x00000000
.L_25:


//--------------------- .nv.compat                --------------------------
	.section	.nv.compat,"",@"SHT_CUDA_COMPAT_INFO"
	.align	4
        /*0000*/ 	.byte	0x02, 0x09, 0x00, 0x00, 0x02, 0x02, 0x01, 0x00, 0x02, 0x05, 0x05, 0x00, 0x03, 0x07, 0x01, 0x01
        /*0010*/ 	.byte	0x02, 0x03, 0x00, 0x00, 0x02, 0x06, 0x01, 0x00, 0x04, 0x0b, 0x08, 0x00, 0x01, 0x00, 0x00, 0x00
        /*0020*/ 	.byte	0x00, 0x00, 0x00, 0x00


//--------------------- .nv.info._Z16vector_div_constPffS_i --------------------------
	.section	.nv.info._Z16vector_div_constPffS_i,"",@"SHT_CUDA_INFO"
	.sectionflags	@""
	.align	4


	//----- nvinfo : EIATTR_CUDA_API_VERSION
	.align		4
        /*0000*/ 	.byte	0x04, 0x37
        /*0002*/ 	.short	(.L_27 - .L_26)
.L_26:
        /*0004*/ 	.word	0x00000082


	//----- nvinfo : EIATTR_KPARAM_INFO
	.align		4
.L_27:
        /*0008*/ 	.byte	0x04, 0x17
        /*000a*/ 	.short	(.L_29 - .L_28)
.L_28:
        /*000c*/ 	.word	0x00000000
        /*0010*/ 	.short	0x0003
        /*0012*/ 	.short	0x0018
        /*0014*/ 	.byte	0x00, 0xf0, 0x11, 0x00


	//----- nvinfo : EIATTR_KPARAM_INFO
	.align		4
.L_29:
        /*0018*/ 	.byte	0x04, 0x17
        /*001a*/ 	.short	(.L_31 - .L_30)
.L_30:
        /*001c*/ 	.word	0x00000000
        /*0020*/ 	.short	0x0002
        /*0022*/ 	.short	0x0010
        /*0024*/ 	.byte	0x00, 0xf5, 0x21, 0x00


	//----- nvinfo : EIATTR_KPARAM_INFO
	.align		4
.L_31:
        /*0028*/ 	.byte	0x04, 0x17
        /*002a*/ 	.short	(.L_33 - .L_32)
.L_32:
        /*002c*/ 	.word	0x00000000
        /*0030*/ 	.short	0x0001
        /*0032*/ 	.short	0x0008
        /*0034*/ 	.byte	0x00, 0xf0, 0x11, 0x00


	//----- nvinfo : EIATTR_KPARAM_INFO
	.align		4
.L_33:
        /*0038*/ 	.byte	0x04, 0x17
        /*003a*/ 	.short	(.L_35 - .L_34)
.L_34:
        /*003c*/ 	.word	0x00000000
        /*0040*/ 	.short	0x0000
        /*0042*/ 	.short	0x0000
        /*0044*/ 	.byte	0x00, 0xf5, 0x21, 0x00


	//----- nvinfo : EIATTR_SPARSE_MMA_MASK
	.align		4
.L_35:
        /*0048*/ 	.byte	0x03, 0x50
        /*004a*/ 	.short	0x0000


	//----- nvinfo : EIATTR_MAXREG_COUNT
	.align		4
        /*004c*/ 	.byte	0x03, 0x1b
        /*004e*/ 	.short	0x00ff


	//----- nvinfo : EIATTR_MERCURY_ISA_VERSION
	.align		4
        /*0050*/ 	.byte	0x03, 0x5f
        /*0052*/ 	.short	0x0101


	//----- nvinfo : EIATTR_VRC_CTA_INIT_COUNT
	.align		4
        /*0054*/ 	.byte	0x02, 0x4a
	.zero		1
	.zero		1


	//----- nvinfo : EIATTR_EXIT_INSTR_OFFSETS
	.align		4
        /*0058*/ 	.byte	0x04, 0x1c
        /*005a*/ 	.short	(.L_37 - .L_36)


	//   ....[0]....
.L_36:
        /*005c*/ 	.word	0x00000040


	//   ....[1]....
        /*0060*/ 	.word	0x000001a0


	//----- nvinfo : EIATTR_CRS_STACK_SIZE
	.align		4
.L_37:
        /*0064*/ 	.byte	0x04, 0x1e
        /*0066*/ 	.short	(.L_39 - .L_38)
.L_38:
        /*0068*/ 	.word	0x00000000


	//----- nvinfo : EIATTR_CBANK_PARAM_SIZE
	.align		4
.L_39:
        /*006c*/ 	.byte	0x03, 0x19
        /*006e*/ 	.short	0x001c


	//----- nvinfo : EIATTR_PARAM_CBANK
	.align		4
        /*0070*/ 	.byte	0x04, 0x0a
        /*0072*/ 	.short	(.L_41 - .L_40)
	.align		4
.L_40:
        /*0074*/ 	.word	index@(.nv.constant0._Z16vector_div_constPffS_i)
        /*0078*/ 	.short	0x0380
        /*007a*/ 	.short	0x001c


	//----- nvinfo : EIATTR_SW_WAR
	.align		4
.L_41:
        /*007c*/ 	.byte	0x04, 0x36
        /*007e*/ 	.short	(.L_43 - .L_42)
.L_42:
        /*0080*/ 	.word	0x00000008
.L_43:


//--------------------- .nv.info._Z16vector_mul_constPffS_i --------------------------
	.section	.nv.info._Z16vector_mul_constPffS_i,"",@"SHT_CUDA_INFO"
	.sectionflags	@""
	.align	4


	//----- nvinfo : EIATTR_CUDA_API_VERSION
	.align		4
        /*0000*/ 	.byte	0x04, 0x37
        /*0002*/ 	.short	(.L_45 - .L_44)
.L_44:
        /*0004*/ 	.word	0x00000082


	//----- nvinfo : EIATTR_KPARAM_INFO
	.align		4
.L_45:
        /*0008*/ 	.byte	0x04, 0x17
        /*000a*/ 	.short	(.L_47 - .L_46)
.L_46:
        /*000c*/ 	.word	0x00000000
        /*0010*/ 	.short	0x0003
        /*0012*/ 	.short	0x0018
        /*0014*/ 	.byte	0x00, 0xf0, 0x11, 0x00


	//----- nvinfo : EIATTR_KPARAM_INFO
	.align		4
.L_47:
        /*0018*/ 	.byte	0x04, 0x17
        /*001a*/ 	.short	(.L_49 - .L_48)
.L_48:
        /*001c*/ 	.word	0x00000000
        /*0020*/ 	.short	0x0002
        /*0022*/ 	.short	0x0010
        /*0024*/ 	.byte	0x00, 0xf5, 0x21, 0x00


	//----- nvinfo : EIATTR_KPARAM_INFO
	.align		4
.L_49:
        /*0028*/ 	.byte	0x04, 0x17
        /*002a*/ 	.short	(.L_51 - .L_50)
.L_50:
        /*002c*/ 	.word	0x00000000
        /*0030*/ 	.short	0x0001
        /*0032*/ 	.short	0x0008
        /*0034*/ 	.byte	0x00, 0xf0, 0x11, 0x00


	//----- nvinfo : EIATTR_KPARAM_INFO
	.align		4
.L_51:
        /*0038*/ 	.byte	0x04, 0x17
        /*003a*/ 	.short	(.L_53 - .L_52)
.L_52:
        /*003c*/ 	.word	0x00000000
        /*0040*/ 	.short	0x0000
        /*0042*/ 	.short	0x0000
        /*0044*/ 	.byte	0x00, 0xf5, 0x21, 0x00


	//----- nvinfo : EIATTR_SPARSE_MMA_MASK
	.align		4
.L_53:
        /*0048*/ 	.byte	0x03, 0x50
        /*004a*/ 	.short	0x0000


	//----- nvinfo : EIATTR_MAXREG_COUNT
	.align		4
        /*004c*/ 	.byte	0x03, 0x1b
        /*004e*/ 	.short	0x00ff


	//----- nvinfo : EIATTR_MERCURY_ISA_VERSION
	.align		4
        /*0050*/ 	.byte	0x03, 0x5f
        /*0052*/ 	.short	0x0101


	//----- nvinfo : EIATTR_VRC_CTA_INIT_COUNT
	.align		4
        /*0054*/ 	.byte	0x02, 0x4a
	.zero		1
	.zero		1


	//----- nvinfo : EIATTR_EXIT_INSTR_OFFSETS
	.align		4
        /*0058*/ 	.byte	0x04, 0x1c
        /*005a*/ 	.short	(.L_55 - .L_54)


	//   ....[0]....
.L_54:
        /*005c*/ 	.word	0x00000040


	//   ....[1]....
        /*0060*/ 	.word	0x000000e0


	//----- nvinfo : EIATTR_CBANK_PARAM_SIZE
	.align		4
.L_55:
        /*0064*/ 	.byte	0x03, 0x19
        /*0066*/ 	.short	0x001c


	//----- nvinfo : EIATTR_PARAM_CBANK
	.align		4
        /*0068*/ 	.byte	0x04, 0x0a
        /*006a*/ 	.short	(.L_57 - .L_56)
	.align		4
.L_56:
        /*006c*/ 	.word	index@(.nv.constant0._Z16vector_mul_constPffS_i)
        /*0070*/ 	.short	0x0380
        /*0072*/ 	.short	0x001c


	//----- nvinfo : EIATTR_SW_WAR
	.align		4
.L_57:
        /*0074*/ 	.byte	0x04, 0x36
        /*0076*/ 	.short	(.L_59 - .L_58)
.L_58:
        /*0078*/ 	.word	0x00000008
.L_59:


//--------------------- .nv.info._Z16vector_sub_constPffS_i --------------------------
	.section	.nv.info._Z16vector_sub_constPffS_i,"",@"SHT_CUDA_INFO"
	.sectionflags	@""
	.align	4


	//----- nvinfo : EIATTR_CUDA_API_VERSION
	.align		4
        /*0000*/ 	.byte	0x04, 0x37
        /*0002*/ 	.short	(.L_61 - .L_60)
.L_60:
        /*0004*/ 	.word	0x00000082


	//----- nvinfo : EIATTR_KPARAM_INFO
	.align		4
.L_61:
        /*0008*/ 	.byte	0x04, 0x17
        /*000a*/ 	.short	(.L_63 - .L_62)
.L_62:
        /*000c*/ 	.word	0x00000000
        /*0010*/ 	.short	0x0003
        /*0012*/ 	.short	0x0018
        /*0014*/ 	.byte	0x00, 0xf0, 0x11, 0x00


	//----- nvinfo : EIATTR_KPARAM_INFO
	.align		4
.L_63:
        /*0018*/ 	.byte	0x04, 0x17
        /*001a*/ 	.short	(.L_65 - .L_64)
.L_64:
        /*001c*/ 	.word	0x00000000
        /*0020*/ 	.short	0x0002
        /*0022*/ 	.short	0x0010
        /*0024*/ 	.byte	0x00, 0xf5, 0x21, 0x00


	//----- nvinfo : EIATTR_KPARAM_INFO
	.align		4
.L_65:
        /*0028*/ 	.byte	0x04, 0x17
        /*002a*/ 	.short	(.L_67 - .L_66)
.L_66:
        /*002c*/ 	.word	0x00000000
        /*0030*/ 	.short	0x0001
        /*0032*/ 	.short	0x0008
        /*0034*/ 	.byte	0x00, 0xf0, 0x11, 0x00


	//----- nvinfo : EIATTR_KPARAM_INFO
	.align		4
.L_67:
        /*0038*/ 	.byte	0x04, 0x17
        /*003a*/ 	.short	(.L_69 - .L_68)
.L_68:
        /*003c*/ 	.word	0x00000000
        /*0040*/ 	.short	0x0000
        /*0042*/ 	.short	0x0000
        /*0044*/ 	.byte	0x00, 0xf5, 0x21, 0x00


	//----- nvinfo : EIATTR_SPARSE_MMA_MASK
	.align		4
.L_69:
        /*0048*/ 	.byte	0x03, 0x50
        /*004a*/ 	.short	0x0000


	//----- nvinfo : EIATTR_MAXREG_COUNT
	.align		4
        /*004c*/ 	.byte	0x03, 0x1b
        /*004e*/ 	.short	0x00ff


	//----- nvinfo : EIATTR_MERCURY_ISA_VERSION
	.align		4
        /*0050*/ 	.byte	0x03, 0x5f
        /*0052*/ 	.short	0x0101


	//----- nvinfo : EIATTR_VRC_CTA_INIT_COUNT
	.align		4
        /*0054*/ 	.byte	0x02, 0x4a
	.zero		1
	.zero		1


	//----- nvinfo : EIATTR_EXIT_INSTR_OFFSETS
	.align		4
        /*0058*/ 	.byte	0x04, 0x1c
        /*005a*/ 	.short	(.L_71 - .L_70)


	//   ....[0]....
.L_70:
        /*005c*/ 	.word	0x00000040


	//   ....[1]....
        /*0060*/ 	.word	0x000000e0


	//----- nvinfo : EIATTR_CBANK_PARAM_SIZE
	.align		4
.L_71:
        /*0064*/ 	.byte	0x03, 0x19
        /*0066*/ 	.short	0x001c


	//----- nvinfo : EIATTR_PARAM_CBANK
	.align		4
        /*0068*/ 	.byte	0x04, 0x0a
        /*006a*/ 	.short	(.L_73 - .L_72)
	.align		4
.L_72:
        /*006c*/ 	.word	index@(.nv.constant0._Z16vector_sub_constPffS_i)
        /*0070*/ 	.short	0x0380
        /*0072*/ 	.short	0x001c


	//----- nvinfo : EIATTR_SW_WAR
	.align		4
.L_73:
        /*0074*/ 	.byte	0x04, 0x36
        /*0076*/ 	.short	(.L_75 - .L_74)
.L_74:
        /*0078*/ 	.word	0x00000008
.L_75:


//--------------------- .nv.info._Z16vector_add_constPffS_i --------------------------
	.section	.nv.info._Z16vector_add_constPffS_i,"",@"SHT_CUDA_INFO"
	.sectionflags	@""
	.align	4


	//----- nvinfo : EIATTR_CUDA_API_VERSION
	.align		4
        /*0000*/ 	.byte	0x04, 0x37
        /*0002*/ 	.short	(.L_77 - .L_76)
.L_76:
        /*0004*/ 	.word	0x00000082


	//----- nvinfo : EIATTR_KPARAM_INFO
	.align		4
.L_77:
        /*0008*/ 	.byte	0x04, 0x17
        /*000a*/ 	.short	(.L_79 - .L_78)
.L_78:
        /*000c*/ 	.word	0x00000000
        /*0010*/ 	.short	0x0003
        /*0012*/ 	.short	0x0018
        /*0014*/ 	.byte	0x00, 0xf0, 0x11, 0x00


	//----- nvinfo : EIATTR_KPARAM_INFO
	.align		4
.L_79:
        /*0018*/ 	.byte	0x04, 0x17
        /*001a*/ 	.short	(.L_81 - .L_80)
.L_80:
        /*001c*/ 	.word	0x00000000
        /*0020*/ 	.short	0x0002
        /*0022*/ 	.short	0x0010
        /*0024*/ 	.byte	0x00, 0xf5, 0x21, 0x00


	//----- nvinfo : EIATTR_KPARAM_INFO
	.align		4
.L_81:
        /*0028*/ 	.byte	0x04, 0x17
        /*002a*/ 	.short	(.L_83 - .L_82)
.L_82:
        /*002c*/ 	.word	0x00000000
        /*0030*/ 	.short	0x0001
        /*0032*/ 	.short	0x0008
        /*0034*/ 	.byte	0x00, 0xf0, 0x11, 0x00


	//----- nvinfo : EIATTR_KPARAM_INFO
	.align		4
.L_83:
        /*0038*/ 	.byte	0x04, 0x17
        /*003a*/ 	.short	(.L_85 - .L_84)
.L_84:
        /*003c*/ 	.word	0x00000000
        /*0040*/ 	.short	0x0000
        /*0042*/ 	.short	0x0000
        /*0044*/ 	.byte	0x00, 0xf5, 0x21, 0x00


	//----- nvinfo : EIATTR_SPARSE_MMA_MASK
	.align		4
.L_85:
        /*0048*/ 	.byte	0x03, 0x50
        /*004a*/ 	.short	0x0000


	//----- nvinfo : EIATTR_MAXREG_COUNT
	.align		4
        /*004c*/ 	.byte	0x03, 0x1b
        /*004e*/ 	.short	0x00ff


	//----- nvinfo : EIATTR_MERCURY_ISA_VERSION
	.align		4
        /*0050*/ 	.byte	0x03, 0x5f
        /*0052*/ 	.short	0x0101


	//----- nvinfo : EIATTR_VRC_CTA_INIT_COUNT
	.align		4
        /*0054*/ 	.byte	0x02, 0x4a
	.zero		1
	.zero		1


	//----- nvinfo : EIATTR_EXIT_INSTR_OFFSETS
	.align		4
        /*0058*/ 	.byte	0x04, 0x1c
        /*005a*/ 	.short	(.L_87 - .L_86)


	//   ....[0]....
.L_86:
        /*005c*/ 	.word	0x00000040


	//   ....[1]....
        /*0060*/ 	.word	0x000000e0


	//----- nvinfo : EIATTR_CBANK_PARAM_SIZE
	.align		4
.L_87:
        /*0064*/ 	.byte	0x03, 0x19
        /*0066*/ 	.short	0x001c


	//----- nvinfo : EIATTR_PARAM_CBANK
	.align		4
        /*0068*/ 	.byte	0x04, 0x0a
        /*006a*/ 	.short	(.L_89 - .L_88)
	.align		4
.L_88:
        /*006c*/ 	.word	index@(.nv.constant0._Z16vector_add_constPffS_i)
        /*0070*/ 	.short	0x0380
        /*0072*/ 	.short	0x001c


	//----- nvinfo : EIATTR_SW_WAR
	.align		4
.L_89:
        /*0074*/ 	.byte	0x04, 0x36
        /*0076*/ 	.short	(.L_91 - .L_90)
.L_90:
        /*0078*/ 	.word	0x00000008
.L_91:


//--------------------- .nv.callgraph             --------------------------
	.section	.nv.callgraph,"",@"SHT_CUDA_CALLGRAPH"
	.align	4
	.sectionentsize	8
	.align		4
        /*0000*/ 	.word	0x00000000
	.align		4
        /*0004*/ 	.word	0xffffffff
	.align		4
        /*0008*/ 	.word	0x00000000
	.align		4
        /*000c*/ 	.word	0xfffffffe
	.align		4
        /*0010*/ 	.word	0x00000000
	.align		4
        /*0014*/ 	.word	0xfffffffd
	.align		4
        /*0018*/ 	.word	0x00000000
	.align		4
        /*001c*/ 	.word	0xfffffffc


//--------------------- .text._Z16vector_div_constPffS_i --------------------------
	.section	.text._Z16vector_div_constPffS_i,"ax",@progbits
	.align	128
        .global         _Z16vector_div_constPffS_i
        .type           _Z16vector_div_constPffS_i,@function
        .size           _Z16vector_div_constPffS_i,(.L_x_17 - _Z16vector_div_constPffS_i)
        .other          _Z16vector_div_constPffS_i,@"STO_CUDA_ENTRY STV_DEFAULT"
_Z16vector_div_constPffS_i:
.text._Z16vector_div_constPffS_i:
[----:B------:R-:W-:Y:S01]  /*0000*/  LDC R1, c[0x0][0x37c] ;  /* 0x0000df00ff017b82 */ /* 0x000fe20000000800 */
[----:B------:R-:W0:Y:S01]  /*0010*/  S2R R2, SR_TID.X ;  /* 0x0000000000027919 */ /* 0x000e220000002100 */
[----:B------:R-:W0:Y:S02]  /*0020*/  LDCU UR4, c[0x0][0x398] ;  /* 0x00007300ff0477ac */ /* 0x000e240008000800 */
[----:B0-----:R-:W-:-:S13]  /*0030*/  ISETP.GE.AND P0, PT, R2, UR4, PT ;  /* 0x0000000402007c0c */ /* 0x001fda000bf06270 */
[----:B------:R-:W-:Y:S05]  /*0040*/  @P0 EXIT ;  /* 0x000000000000094d */ /* 0x000fea0003800000 */
[----:B------:R-:W0:Y:S01]  /*0050*/  LDC.64 R4, c[0x0][0x380] ;  /* 0x0000e000ff047b82 */ /* 0x000e220000000a00 */
[----:B------:R-:W1:Y:S07]  /*0060*/  LDCU.64 UR4, c[0x0][0x358] ;  /* 0x00006b00ff0477ac */ /* 0x000e6e0008000a00 */
[----:B------:R-:W2:Y:S01]  /*0070*/  LDC R9, c[0x0][0x388] ;  /* 0x0000e200ff097b82 */ /* 0x000ea20000000800 */
[----:B0-----:R-:W-:-:S05]  /*0080*/  IMAD.WIDE.U32 R4, R2, 0x4, R4 ;  /* 0x0000000402047825 */ /* 0x001fca00078e0004 */
[----:B-1----:R-:W3:Y:S01]  /*0090*/  LDG.E R0, desc[UR4][R4.64] ;  /* 0x0000000404007981 */ /* 0x002ee2000c1e1900 */
[----:B------:R-:W-:Y:S01]  /*00a0*/  BSSY.RECONVERGENT B0, `(.L_x_0) ;  /* 0x000000c000007945 */ /* 0x000fe20003800200 */
[----:B--2---:R-:W0:Y:S02]  /*00b0*/  MUFU.RCP R3, R9 ;  /* 0x0000000900037308 */ /* 0x004e240000001000 */
[----:B0-----:R-:W-:-:S04]  /*00c0*/  FFMA R6, R3, -R9, 1 ;  /* 0x3f80000003067423 */ /* 0x001fc80000000809 */
[----:B------:R-:W-:Y:S02]  /*00d0*/  FFMA R3, R3, R6, R3 ;  /* 0x0000000603037223 */ /* 0x000fe40000000003 */
[----:B---3--:R-:W0:Y:S02]  /*00e0*/  FCHK P0, R0, R9 ;  /* 0x0000000900007302 */ /* 0x008e240000000000 */
[----:B------:R-:W-:-:S04]  /*00f0*/  FFMA R6, R0, R3, RZ ;  /* 0x0000000300067223 */ /* 0x000fc800000000ff */
[----:B------:R-:W-:-:S04]  /*0100*/  FFMA R7, R6, -R9, R0 ;  /* 0x8000000906077223 */ /* 0x000fc80000000000 */
[----:B------:R-:W-:Y:S01]  /*0110*/  FFMA R7, R3, R7, R6 ;  /* 0x0000000703077223 */ /* 0x000fe20000000006 */
[----:B0-----:R-:W-:Y:S06]  /*0120*/  @!P0 BRA `(.L_x_1) ;  /* 0x00000000000c8947 */ /* 0x001fec0003800000 */
[----:B------:R-:W-:-:S07]  /*0130*/  MOV R4, 0x150 ;  /* 0x0000015000047802 */ /* 0x000fce0000000f00 */
[----:B------:R-:W-:Y:S05]  /*0140*/  CALL.REL.NOINC `($__internal_0_$__cuda_sm3x_div_rn_noftz_f32_slowpath) ;  /* 0x0000000000187944 */ /* 0x000fea0003c00000 */
[----:B------:R-:W-:-:S07]  /*0150*/  IMAD.MOV.U32 R7, RZ, RZ, R0 ;  /* 0x000000ffff077224 */ /* 0x000fce00078e0000 */
.L_x_1:
[----:B------:R-:W-:Y:S05]  /*0160*/  BSYNC.RECONVERGENT B0 ;  /* 0x0000000000007941 */ /* 0x000fea0003800200 */
.L_x_0:
[----:B------:R-:W0:Y:S02]  /*0170*/  LDC.64 R4, c[0x0][0x390] ;  /* 0x0000e400ff047b82 */ /* 0x000e240000000a00 */
[----:B0-----:R-:W-:-:S05]  /*0180*/  IMAD.WIDE.U32 R2, R2, 0x4, R4 ;  /* 0x0000000402027825 */ /* 0x001fca00078e0004 */
[----:B------:R-:W-:Y:S01]  /*0190*/  STG.E desc[UR4][R2.64], R7 ;  /* 0x0000000702007986 */ /* 0x000fe2000c101904 */
[----:B------:R-:W-:Y:S05]  /*01a0*/  EXIT ;  /* 0x000000000000794d */ /* 0x000fea0003800000 */
        .weak           $__internal_0_$__cuda_sm3x_div_rn_noftz_f32_slowpath
        .type           $__internal_0_$__cuda_sm3x_div_rn_noftz_f32_slowpath,@function
        .size           $__internal_0_$__cuda_sm3x_div_rn_noftz_f32_slowpath,(.L_x_17 - $__internal_0_$__cuda_sm3x_div_rn_noftz_f32_slowpath)
$__internal_0_$__cuda_sm3x_div_rn_noftz_f32_slowpath:
[----:B------:R-:W0:Y:S01]  /*01b0*/  LDC R3, c[0x0][0x388] ;  /* 0x0000e200ff037b82 */ /* 0x000e220000000800 */
[--C-:B------:R-:W-:Y:S01]  /*01c0*/  SHF.R.U32.HI R5, RZ, 0x17, R0.reuse ;  /* 0x00000017ff057819 */ /* 0x100fe20000011600 */
[----:B------:R-:W1:Y:S01]  /*01d0*/  LDCU UR6, c[0x0][0x388] ;  /* 0x00007100ff0677ac */ /* 0x000e620008000800 */
[----:B------:R-:W-:Y:S01]  /*01e0*/  BSSY.RECONVERGENT B1, `(.L_x_2) ;  /* 0x0000064000017945 */ /* 0x000fe20003800200 */
[----:B------:R-:W-:Y:S01]  /*01f0*/  IMAD.MOV.U32 R7, RZ, RZ, R0 ;  /* 0x000000ffff077224 */ /* 0x000fe200078e0000 */
[----:B------:R-:W-:-:S05]  /*0200*/  LOP3.LUT R5, R5, 0xff, RZ, 0xc0, !PT ;  /* 0x000000ff05057812 */ /* 0x000fca00078ec0ff */
[----:B------:R-:W-:Y:S02]  /*0210*/  VIADD R10, R5, 0xffffffff ;  /* 0xffffffff050a7836 */ /* 0x000fe40000000000 */
[----:B-1----:R-:W-:Y:S01]  /*0220*/  IMAD.U32 R8, RZ, RZ, UR6 ;  /* 0x00000006ff087e24 */ /* 0x002fe2000f8e00ff */
[----:B0-----:R-:W-:-:S04]  /*0230*/  SHF.R.U32.HI R6, RZ, 0x17, R3 ;  /* 0x00000017ff067819 */ /* 0x001fc80000011603 */
[----:B------:R-:W-:-:S05]  /*0240*/  LOP3.LUT R6, R6, 0xff, RZ, 0xc0, !PT ;  /* 0x000000ff06067812 */ /* 0x000fca00078ec0ff */
[----:B------:R-:W-:-:S05]  /*0250*/  VIADD R11, R6, 0xffffffff ;  /* 0xffffffff060b7836 */ /* 0x000fca0000000000 */
[----:B------:R-:W-:-:S04]  /*0260*/  ISETP.GT.U32.AND P0, PT, R11, 0xfd, PT ;  /* 0x000000fd0b00780c */ /* 0x000fc80003f04070 */
[----:B------:R-:W-:-:S13]  /*0270*/  ISETP.GT.U32.OR P0, PT, R10, 0xfd, P0 ;  /* 0x000000fd0a00780c */ /* 0x000fda0000704470 */
[----:B------:R-:W-:Y:S01]  /*0280*/  @!P0 IMAD.MOV.U32 R9, RZ, RZ, RZ ;  /* 0x000000ffff098224 */ /* 0x000fe200078e00ff */
[----:B------:R-:W-:Y:S06]  /*0290*/  @!P0 BRA `(.L_x_3) ;  /* 0x00000000005c8947 */ /* 0x000fec0003800000 */
[----:B------:R-:W-:Y:S02]  /*02a0*/  FSETP.GTU.FTZ.AND P1, PT, |R3|, +INF , PT ;  /* 0x7f8000000300780b */ /* 0x000fe40003f3c200 */
[----:B------:R-:W-:-:S04]  /*02b0*/  FSETP.GTU.FTZ.AND P0, PT, |R0|, +INF , PT ;  /* 0x7f8000000000780b */ /* 0x000fc80003f1c200 */
[----:B------:R-:W-:-:S13]  /*02c0*/  PLOP3.LUT P0, PT, P0, P1, PT, 0xf8, 0x8f ;  /* 0x00000000008f781c */ /* 0x000fda0000703f70 */
[----:B------:R-:W-:Y:S05]  /*02d0*/  @P0 BRA `(.L_x_4) ;  /* 0x00000004004c0947 */ /* 0x000fea0003800000 */
[----:B------:R-:W-:-:S13]  /*02e0*/  LOP3.LUT P0, RZ, R8, 0x7fffffff, R7, 0xc8, !PT ;  /* 0x7fffffff08ff7812 */ /* 0x000fda000780c807 */
[----:B------:R-:W-:Y:S05]  /*02f0*/  @!P0 BRA `(.L_x_5) ;  /* 0x00000004003c8947 */ /* 0x000fea0003800000 */
[C---:B------:R-:W-:Y:S02]  /*0300*/  FSETP.NEU.FTZ.AND P2, PT, |R0|.reuse, +INF , PT ;  /* 0x7f8000000000780b */ /* 0x040fe40003f5d200 */
[----:B------:R-:W-:Y:S02]  /*0310*/  FSETP.NEU.FTZ.AND P1, PT, |R3|, +INF , PT ;  /* 0x7f8000000300780b */ /* 0x000fe40003f3d200 */
[----:B------:R-:W-:-:S11]  /*0320*/  FSETP.NEU.FTZ.AND P0, PT, |R0|, +INF , PT ;  /* 0x7f8000000000780b */ /* 0x000fd60003f1d200 */
[----:B------:R-:W-:Y:S05]  /*0330*/  @!P1 BRA !P2, `(.L_x_5) ;  /* 0x00000004002c9947 */ /* 0x000fea0005000000 */
[----:B------:R-:W-:-:S04]  /*0340*/  LOP3.LUT P2, RZ, R7, 0x7fffffff, RZ, 0xc0, !PT ;  /* 0x7fffffff07ff7812 */ /* 0x000fc8000784c0ff */
[----:B------:R-:W-:-:S13]  /*0350*/  PLOP3.LUT P1, PT, P1, P2, PT, 0x2f, 0xf2 ;  /* 0x0000000000f2781c */ /* 0x000fda0000f24577 */
[----:B------:R-:W-:Y:S05]  /*0360*/  @P1 BRA `(.L_x_6) ;  /* 0x0000000400181947 */ /* 0x000fea0003800000 */
[----:B------:R-:W-:-:S04]  /*0370*/  LOP3.LUT P1, RZ, R8, 0x7fffffff, RZ, 0xc0, !PT ;  /* 0x7fffffff08ff7812 */ /* 0x000fc8000782c0ff */
[----:B------:R-:W-:-:S13]  /*0380*/  PLOP3.LUT P0, PT, P0, P1, PT, 0x2f, 0xf2 ;  /* 0x0000000000f2781c */ /* 0x000fda0000702577 */
[----:B------:R-:W-:Y:S05]  /*0390*/  @P0 BRA `(.L_x_7) ;  /* 0x0000000400000947 */ /* 0x000fea0003800000 */
[----:B------:R-:W-:Y:S02]  /*03a0*/  ISETP.GE.AND P0, PT, R10, RZ, PT ;  /* 0x000000ff0a00720c */ /* 0x000fe40003f06270 */
[----:B------:R-:W-:-:S11]  /*03b0*/  ISETP.GE.AND P1, PT, R11, RZ, PT ;  /* 0x000000ff0b00720c */ /* 0x000fd60003f26270 */
[----:B------:R-:W-:Y:S02]  /*03c0*/  @P0 IMAD.MOV.U32 R9, RZ, RZ, RZ ;  /* 0x000000ffff090224 */ /* 0x000fe400078e00ff */
[----:B------:R-:W-:Y:S01]  /*03d0*/  @!P0 FFMA R7, R0, 1.84467440737095516160e+19, RZ ;  /* 0x5f80000000078823 */ /* 0x000fe200000000ff */
[----:B------:R-:W-:Y:S02]  /*03e0*/  @!P0 IMAD.MOV.U32 R9, RZ, RZ, -0x40 ;  /* 0xffffffc0ff098424 */ /* 0x000fe400078e00ff */
[----:B------:R-:W-:Y:S02]  /*03f0*/  @!P1 FFMA R8, R3, 1.84467440737095516160e+19, RZ ;  /* 0x5f80000003089823 */ /* 0x000fe400000000ff */
[----:B------:R-:W-:-:S07]  /*0400*/  @!P1 VIADD R9, R9, 0x40 ;  /* 0x0000004009099836 */ /* 0x000fce0000000000 */
.L_x_3:
[----:B------:R-:W-:Y:S01]  /*0410*/  LEA R3, R6, 0xc0800000, 0x17 ;  /* 0xc080000006037811 */ /* 0x000fe200078eb8ff */
[----:B------:R-:W-:Y:S01]  /*0420*/  VIADD R5, R5, 0xffffff81 ;  /* 0xffffff8105057836 */ /* 0x000fe20000000000 */
[----:B------:R-:W-:Y:S03]  /*0430*/  BSSY.RECONVERGENT B2, `(.L_x_8) ;  /* 0x0000035000027945 */ /* 0x000fe60003800200 */
[----:B------:R-:W-:Y:S01]  /*0440*/  IMAD.IADD R3, R8, 0x1, -R3 ;  /* 0x0000000108037824 */ /* 0x000fe200078e0a03 */
[C---:B------:R-:W-:Y:S01]  /*0450*/  IADD3 R6, PT, PT, R5.reuse, 0x7f, -R6 ;  /* 0x0000007f05067810 */ /* 0x040fe20007ffe806 */
[----:B------:R-:W-:Y:S02]  /*0460*/  IMAD R0, R5, -0x800000, R7 ;  /* 0xff80000005007824 */ /* 0x000fe400078e0207 */
[----:B------:R-:W0:Y:S01]  /*0470*/  MUFU.RCP R8, R3 ;  /* 0x0000000300087308 */ /* 0x000e220000001000 */
[----:B------:R-:W-:Y:S01]  /*0480*/  FADD.FTZ R11, -R3, -RZ ;  /* 0x800000ff030b7221 */ /* 0x000fe20000010100 */
[----:B------:R-:W-:-:S03]  /*0490*/  IMAD.IADD R6, R6, 0x1, R9 ;  /* 0x0000000106067824 */ /* 0x000fc600078e0209 */
[----:B0-----:R-:W-:-:S04]  /*04a0*/  FFMA R13, R8, R11, 1 ;  /* 0x3f800000080d7423 */ /* 0x001fc8000000000b */
[----:B------:R-:W-:-:S04]  /*04b0*/  FFMA R10, R8, R13, R8 ;  /* 0x0000000d080a7223 */ /* 0x000fc80000000008 */
[----:B------:R-:W-:-:S04]  /*04c0*/  FFMA R7, R0, R10, RZ ;  /* 0x0000000a00077223 */ /* 0x000fc800000000ff */
[----:B------:R-:W-:-:S04]  /*04d0*/  FFMA R8, R11, R7, R0 ;  /* 0x000000070b087223 */ /* 0x000fc80000000000 */
[----:B------:R-:W-:-:S04]  /*04e0*/  FFMA R7, R10, R8, R7 ;  /* 0x000000080a077223 */ /* 0x000fc80000000007 */
[----:B------:R-:W-:-:S04]  /*04f0*/  FFMA R8, R11, R7, R0 ;  /* 0x000000070b087223 */ /* 0x000fc80000000000 */
[----:B------:R-:W-:-:S05]  /*0500*/  FFMA R0, R10, R8, R7 ;  /* 0x000000080a007223 */ /* 0x000fca0000000007 */
[----:B------:R-:W-:-:S04]  /*0510*/  SHF.R.U32.HI R3, RZ, 0x17, R0 ;  /* 0x00000017ff037819 */ /* 0x000fc80000011600 */
[----:B------:R-:W-:-:S05]  /*0520*/  LOP3.LUT R3, R3, 0xff, RZ, 0xc0, !PT ;  /* 0x000000ff03037812 */ /* 0x000fca00078ec0ff */
[----:B------:R-:W-:-:S04]  /*0530*/  IMAD.IADD R9, R3, 0x1, R6 ;  /* 0x0000000103097824 */ /* 0x000fc800078e0206 */
[----:B------:R-:W-:-:S05]  /*0540*/  VIADD R3, R9, 0xffffffff ;  /* 0xffffffff09037836 */ /* 0x000fca0000000000 */
[----:B------:R-:W-:-:S13]  /*0550*/  ISETP.GE.U32.AND P0, PT, R3, 0xfe, PT ;  /* 0x000000fe0300780c */ /* 0x000fda0003f06070 */
[----:B------:R-:W-:Y:S05]  /*0560*/  @!P0 BRA `(.L_x_9) ;  /* 0x0000000000808947 */ /* 0x000fea0003800000 */
[----:B------:R-:W-:-:S13]  /*0570*/  ISETP.GT.AND P0, PT, R9, 0xfe, PT ;  /* 0x000000fe0900780c */ /* 0x000fda0003f04270 */
[----:B------:R-:W-:Y:S05]  /*0580*/  @P0 BRA `(.L_x_10) ;  /* 0x00000000006c0947 */ /* 0x000fea0003800000 */
[----:B------:R-:W-:-:S13]  /*0590*/  ISETP.GE.AND P0, PT, R9, 0x1, PT ;  /* 0x000000010900780c */ /* 0x000fda0003f06270 */
[----:B------:R-:W-:Y:S05]  /*05a0*/  @P0 BRA `(.L_x_11) ;  /* 0x0000000000740947 */ /* 0x000fea0003800000 */
[----:B------:R-:W-:Y:S02]  /*05b0*/  ISETP.GE.AND P0, PT, R9, -0x18, PT ;  /* 0xffffffe80900780c */ /* 0x000fe40003f06270 */
[----:B------:R-:W-:-:S11]  /*05c0*/  LOP3.LUT R0, R0, 0x80000000, RZ, 0xc0, !PT ;  /* 0x8000000000007812 */ /* 0x000fd600078ec0ff */
[----:B------:R-:W-:Y:S05]  /*05d0*/  @!P0 BRA `(.L_x_11) ;  /* 0x0000000000688947 */ /* 0x000fea0003800000 */
[CCC-:B------:R-:W-:Y:S01]  /*05e0*/  FFMA.RZ R3, R10.reuse, R8.reuse, R7.reuse ;  /* 0x000000080a037223 */ /* 0x1c0fe2000000c007 */
[CCC-:B------:R-:W-:Y:S01]  /*05f0*/  FFMA.RM R6, R10.reuse, R8.reuse, R7.reuse ;  /* 0x000000080a067223 */ /* 0x1c0fe20000004007 */
[C---:B------:R-:W-:Y:S02]  /*0600*/  ISETP.NE.AND P2, PT, R9.reuse, RZ, PT ;  /* 0x000000ff0900720c */ /* 0x040fe40003f45270 */
[----:B------:R-:W-:Y:S02]  /*0610*/  ISETP.NE.AND P1, PT, R9, RZ, PT ;  /* 0x000000ff0900720c */ /* 0x000fe40003f25270 */
[----:B------:R-:W-:Y:S01]  /*0620*/  LOP3.LUT R5, R3, 0x7fffff, RZ, 0xc0, !PT ;  /* 0x007fffff03057812 */ /* 0x000fe200078ec0ff */
[----:B------:R-:W-:Y:S01]  /*0630*/  FFMA.RP R3, R10, R8, R7 ;  /* 0x000000080a037223 */ /* 0x000fe20000008007 */
[----:B------:R-:W-:Y:S02]  /*0640*/  VIADD R8, R9, 0x20 ;  /* 0x0000002009087836 */ /* 0x000fe40000000000 */
[----:B------:R-:W-:Y:S01]  /*0650*/  LOP3.LUT R5, R5, 0x800000, RZ, 0xfc, !PT ;  /* 0x0080000005057812 */ /* 0x000fe200078efcff */
[----:B------:R-:W-:Y:S01]  /*0660*/  IMAD.MOV R7, RZ, RZ, -R9 ;  /* 0x000000ffff077224 */ /* 0x000fe200078e0a09 */
[----:B------:R-:W-:-:S02]  /*0670*/  FSETP.NEU.FTZ.AND P0, PT, R3, R6, PT ;  /* 0x000000060300720b */ /* 0x000fc40003f1d000 */
[----:B------:R-:W-:Y:S02]  /*0680*/  SHF.L.U32 R8, R5, R8, RZ ;  /* 0x0000000805087219 */ /* 0x000fe400000006ff */
[----:B------:R-:W-:Y:S02]  /*0690*/  SEL R6, R7, RZ, P2 ;  /* 0x000000ff07067207 */ /* 0x000fe40001000000 */
[----:B------:R-:W-:Y:S02]  /*06a0*/  ISETP.NE.AND P1, PT, R8, RZ, P1 ;  /* 0x000000ff0800720c */ /* 0x000fe40000f25270 */
[----:B------:R-:W-:Y:S02]  /*06b0*/  SHF.R.U32.HI R6, RZ, R6, R5 ;  /* 0x00000006ff067219 */ /* 0x000fe40000011605 */
[----:B------:R-:W-:Y:S02]  /*06c0*/  PLOP3.LUT P0, PT, P0, P1, PT, 0xf8, 0x8f ;  /* 0x00000000008f781c */ /* 0x000fe40000703f70 */
[----:B------:R-:W-:-:S02]  /*06d0*/  SHF.R.U32.HI R8, RZ, 0x1, R6 ;  /* 0x00000001ff087819 */ /* 0x000fc40000011606 */
[----:B------:R-:W-:-:S04]  /*06e0*/  SEL R3, RZ, 0x1, !P0 ;  /* 0x00000001ff037807 */ /* 0x000fc80004000000 */
[----:B------:R-:W-:-:S04]  /*06f0*/  LOP3.LUT R3, R3, 0x1, R8, 0xf8, !PT ;  /* 0x0000000103037812 */ /* 0x000fc800078ef808 */
[----:B------:R-:W-:-:S05]  /*0700*/  LOP3.LUT R3, R3, R6, RZ, 0xc0, !PT ;  /* 0x0000000603037212 */ /* 0x000fca00078ec0ff */
[----:B------:R-:W-:-:S05]  /*0710*/  IMAD.IADD R3, R8, 0x1, R3 ;  /* 0x0000000108037824 */ /* 0x000fca00078e0203 */
[----:B------:R-:W-:Y:S01]  /*0720*/  LOP3.LUT R0, R3, R0, RZ, 0xfc, !PT ;  /* 0x0000000003007212 */ /* 0x000fe200078efcff */
[----:B------:R-:W-:Y:S06]  /*0730*/  BRA `(.L_x_11) ;  /* 0x0000000000107947 */ /* 0x000fec0003800000 */
.L_x_10:
[----:B------:R-:W-:-:S04]  /*0740*/  LOP3.LUT R0, R0, 0x80000000, RZ, 0xc0, !PT ;  /* 0x8000000000007812 */ /* 0x000fc800078ec0ff */
[----:B------:R-:W-:Y:S01]  /*0750*/  LOP3.LUT R0, R0, 0x7f800000, RZ, 0xfc, !PT ;  /* 0x7f80000000007812 */ /* 0x000fe200078efcff */
[----:B------:R-:W-:Y:S06]  /*0760*/  BRA `(.L_x_11) ;  /* 0x0000000000047947 */ /* 0x000fec0003800000 */
.L_x_9:
[----:B------:R-:W-:-:S07]  /*0770*/  IMAD R0, R6, 0x800000, R0 ;  /* 0x0080000006007824 */ /* 0x000fce00078e0200 */
.L_x_11:
[----:B------:R-:W-:Y:S05]  /*0780*/  BSYNC.RECONVERGENT B2 ;  /* 0x0000000000027941 */ /* 0x000fea0003800200 */
.L_x_8:
[----:B------:R-:W-:Y:S05]  /*0790*/  BRA `(.L_x_12) ;  /* 0x0000000000207947 */ /* 0x000fea0003800000 */
.L_x_7:
[----:B------:R-:W-:-:S04]  /*07a0*/  LOP3.LUT R0, R8, 0x80000000, R7, 0x48, !PT ;  /* 0x8000000008007812 */ /* 0x000fc800078e4807 */
[----:B------:R-:W-:Y:S01]  /*07b0*/  LOP3.LUT R0, R0, 0x7f800000, RZ, 0xfc, !PT ;  /* 0x7f80000000007812 */ /* 0x000fe200078efcff */
[----:B------:R-:W-:Y:S06]  /*07c0*/  BRA `(.L_x_12) ;  /* 0x0000000000147947 */ /* 0x000fec0003800000 */
.L_x_6:
[----:B------:R-:W-:Y:S01]  /*07d0*/  LOP3.LUT R0, R8, 0x80000000, R7, 0x48, !PT ;  /* 0x8000000008007812 */ /* 0x000fe200078e4807 */
[----:B------:R-:W-:Y:S06]  /*07e0*/  BRA `(.L_x_12) ;  /* 0x00000000000c7947 */ /* 0x000fec0003800000 */
.L_x_5:
[----:B------:R-:W0:Y:S01]  /*07f0*/  MUFU.RSQ R0, -QNAN ;  /* 0xffc0000000007908 */ /* 0x000e220000001400 */
[----:B------:R-:W-:Y:S05]  /*0800*/  BRA `(.L_x_12) ;  /* 0x0000000000047947 */ /* 0x000fea0003800000 */
.L_x_4:
[----:B------:R-:W-:-:S07]  /*0810*/  FADD.FTZ R0, R0, R3 ;  /* 0x0000000300007221 */ /* 0x000fce0000010000 */
.L_x_12:
[----:B------:R-:W-:Y:S05]  /*0820*/  BSYNC.RECONVERGENT B1 ;  /* 0x0000000000017941 */ /* 0x000fea0003800200 */
.L_x_2:
[----:B------:R-:W-:-:S04]  /*0830*/  IMAD.MOV.U32 R5, RZ, RZ, 0x0 ;  /* 0x00000000ff057424 */ /* 0x000fc800078e00ff */
[----:B0-----:R-:W-:Y:S05]  /*0840*/  RET.REL.NODEC R4 `(_Z16vector_div_constPffS_i) ;  /* 0xfffffff404ec7950 */ /* 0x001fea0003c3ffff */
.L_x_13:
[----:B------:R-:W-:-:S00]  /*0850*/  BRA `(.L_x_13) ;  /* 0xfffffffc00fc7947 */ /* 0x000fc0000383ffff */
[----:B------:R-:W-:-:S00]  /*0860*/  NOP ;  /* 0x0000000000007918 */ /* 0x000fc00000000000 */
        /* <DEDUP_REMOVED lines=9> */
.L_x_17:


//--------------------- .text._Z16vector_mul_constPffS_i --------------------------
	.section	.text._Z16vector_mul_constPffS_i,"ax",@progbits
	.align	128
        .global         _Z16vector_mul_constPffS_i
        .type           _Z16vector_mul_constPffS_i,@function
        .size           _Z16vector_mul_constPffS_i,(.L_x_19 - _Z16vector_mul_constPffS_i)
        .other          _Z16vector_mul_constPffS_i,@"STO_CUDA_ENTRY STV_DEFAULT"
_Z16vector_mul_constPffS_i:
.text._Z16vector_mul_constPffS_i:
[----:B------:R-:W-:Y:S01]  /*0000*/  LDC R1, c[0x0][0x37c] ;  /* 0x0000df00ff017b82 */ /* 0x000fe20000000800 */
[----:B------:R-:W0:Y:S01]  /*0010*/  S2R R7, SR_TID.X ;  /* 0x0000000000077919 */ /* 0x000e220000002100 */
[----:B------:R-:W0:Y:S02]  /*0020*/  LDCU UR4, c[0x0][0x398] ;  /* 0x00007300ff0477ac */ /* 0x000e240008000800 */
[----:B0-----:R-:W-:-:S13]  /*0030*/  ISETP.GE.AND P0, PT, R7, UR4, PT ;  /* 0x0000000407007c0c */ /* 0x001fda000bf06270 */
[----:B------:R-:W-:Y:S05]  /*0040*/  @P0 EXIT ;  /* 0x000000000000094d */ /* 0x000fea0003800000 */
[----:B------:R-:W0:Y:S01]  /*0050*/  LDC.64 R2, c[0x0][0x380] ;  /* 0x0000e000ff027b82 */ /* 0x000e220000000a00 */
[----:B------:R-:W1:Y:S01]  /*0060*/  LDCU.64 UR4, c[0x0][0x358] ;  /* 0x00006b00ff0477ac */ /* 0x000e620008000a00 */
[----:B------:R-:W2:Y:S06]  /*0070*/  LDCU UR6, c[0x0][0x388] ;  /* 0x00007100ff0677ac */ /* 0x000eac0008000800 */
[----:B------:R-:W3:Y:S01]  /*0080*/  LDC.64 R4, c[0x0][0x390] ;  /* 0x0000e400ff047b82 */ /* 0x000ee20000000a00 */
[----:B0-----:R-:W-:-:S06]  /*0090*/  IMAD.WIDE.U32 R2, R7, 0x4, R2 ;  /* 0x0000000407027825 */ /* 0x001fcc00078e0002 */
[----:B-1----:R-:W2:Y:S01]  /*00a0*/  LDG.E R2, desc[UR4][R2.64] ;  /* 0x0000000402027981 */ /* 0x002ea2000c1e1900 */
[----:B---3--:R-:W-:-:S04]  /*00b0*/  IMAD.WIDE.U32 R4, R7, 0x4, R4 ;  /* 0x0000000407047825 */ /* 0x008fc800078e0004 */
[----:B--2---:R-:W-:-:S05]  /*00c0*/  FMUL R7, R2, UR6 ;  /* 0x0000000602077c20 */ /* 0x004fca0008400000 */
[----:B------:R-:W-:Y:S01]  /*00d0*/  STG.E desc[UR4][R4.64], R7 ;  /* 0x0000000704007986 */ /* 0x000fe2000c101904 */
[----:B------:R-:W-:Y:S05]  /*00e0*/  EXIT ;  /* 0x000000000000794d */ /* 0x000fea0003800000 */
.L_x_14:
        /* <DEDUP_REMOVED lines=9> */
.L_x_19:


//--------------------- .text._Z16vector_sub_constPffS_i --------------------------
	.section	.text._Z16vector_sub_constPffS_i,"ax",@progbits
	.align	128
        .global         _Z16vector_sub_constPffS_i
        .type           _Z16vector_sub_constPffS_i,@function
        .size           _Z16vector_sub_constPffS_i,(.L_x_20 - _Z16vector_sub_constPffS_i)
        .other          _Z16vector_sub_constPffS_i,@"STO_CUDA_ENTRY STV_DEFAULT"
_Z16vector_sub_constPffS_i:
.text._Z16vector_sub_constPffS_i:
        /* <DEDUP_REMOVED lines=12> */
[----:B--2---:R-:W-:-:S05]  /*00c0*/  FADD R7, R2, -UR6 ;  /* 0x8000000602077e21 */ /* 0x004fca0008000000 */
[----:B------:R-:W-:Y:S01]  /*00d0*/  STG.E desc[UR4][R4.64], R7 ;  /* 0x0000000704007986 */ /* 0x000fe2000c101904 */
[----:B------:R-:W-:Y:S05]  /*00e0*/  EXIT ;  /* 0x000000000000794d */ /* 0x000fea0003800000 */
.L_x_15:
        /* <DEDUP_REMOVED lines=9> */
.L_x_20:


//--------------------- .text._Z16vector_add_constPffS_i --------------------------
	.section	.text._Z16vector_add_constPffS_i,"ax",@progbits
	.align	128
        .global         _Z16vector_add_constPffS_i
        .type           _Z16vector_add_constPffS_i,@function
        .size           _Z16vector_add_constPffS_i,(.L_x_21 - _Z16vector_add_constPffS_i)
        .other          _Z16vector_add_constPffS_i,@"STO_CUDA_ENTRY STV_DEFAULT"
_Z16vector_add_constPffS_i:
.text._Z16vector_add_constPffS_i:
        /* <DEDUP_REMOVED lines=12> */
[----:B--2---:R-:W-:-:S05]  /*00c0*/  FADD R7, R2, UR6 ;  /* 0x0000000602077e21 */ /* 0x004fca0008000000 */
[----:B------:R-:W-:Y:S01]  /*00d0*/  STG.E desc[UR4][R4.64], R7 ;  /* 0x0000000704007986 */ /* 0x000fe2000c101904 */
[----:B------:R-:W-:Y:S05]  /*00e0*/  EXIT ;  /* 0x000000000000794d */ /* 0x000fea0003800000 */
.L_x_16:
        /* <DEDUP_REMOVED lines=9> */
.L_x_21:


//--------------------- .nv.shared.reserved.0     --------------------------
	.section	.nv.shared.reserved.0,"aw",@nobits
	.weak		__nv_reservedSMEM_offset_0_alias
	.size		__nv_reservedSMEM_offset_0_alias, 0, 64
	.other		__nv_reservedSMEM_offset_0_alias,@"STO_CUDA_RESERVED_SHARED STV_DEFAULT"
__nv_reservedSMEM_offset_0_alias:
	.zero		0
	.zero		64


//--------------------- .nv.constant0._Z16vector_div_constPffS_i --------------------------
	.section	.nv.constant0._Z16vector_div_constPffS_i,"a",@progbits
	.sectionflags	@""
	.align	4
.nv.constant0._Z16vector_div_constPffS_i:
	.zero		924


//--------------------- .nv.constant0._Z16vector_mul_constPffS_i --------------------------
	.section	.nv.constant0._Z16vector_mul_constPffS_i,"a",@progbits
	.sectionflags	@""
	.align	4
.nv.constant0._Z16vector_mul_constPffS_i:
	.zero		924


//--------------------- .nv.constant0._Z16vector_sub_constPffS_i --------------------------
	.section	.nv.constant0._Z16vector_sub_constPffS_i,"a",@progbits
	.sectionflags	@""
	.align	4
.nv.constant0._Z16vector_sub_constPffS_i:
	.zero		924


//--------------------- .nv.constant0._Z16vector_add_constPffS_i --------------------------
	.section	.nv.constant0._Z16vector_add_constPffS_i,"a",@progbits
	.sectionflags	@""
	.align	4
.nv.constant0._Z16vector_add_constPffS_i:
	.zero		924


//--------------------- SYMBOLS --------------------------

	.type		.nv.reservedSmem.offset0,@object
	.size		.nv.reservedSmem.offset0,0x4
